//
// Generated by NVIDIA NVVM Compiler
//
// Compiler Build ID: CL-36424714
// Cuda compilation tools, release 13.0, V13.0.88
// Based on NVVM 20.0.0
//

.version 9.0
.target sm_100
.address_size 64

	// .globl	_Z13stencilKernelPfS_i

.visible .entry _Z13stencilKernelPfS_i(
	.param .u64 .ptr .align 1 _Z13stencilKernelPfS_i_param_0,
	.param .u64 .ptr .align 1 _Z13stencilKernelPfS_i_param_1,
	.param .u32 _Z13stencilKernelPfS_i_param_2
)
{
	.reg .pred 	%p<10>;
	.reg .b32 	%r<42>;
	.reg .b32 	%f<75>;
	.reg .b64 	%rd<17>;

	ld.param.u64 	%rd4, [_Z13stencilKernelPfS_i_param_0];
	ld.param.u64 	%rd5, [_Z13stencilKernelPfS_i_param_1];
	ld.param.u32 	%r26, [_Z13stencilKernelPfS_i_param_2];
	cvta.to.global.u64 	%rd1, %rd5;
	cvta.to.global.u64 	%rd2, %rd4;
	mov.u32 	%r27, %tid.x;
	mov.u32 	%r1, %ctaid.x;
	mov.u32 	%r2, %ntid.x;
	mad.lo.s32 	%r34, %r1, %r2, %r27;
	setp.gt.s32 	%p1, %r34, 32767;
	@%p1 bra 	$L__BB0_14;
	setp.gt.s32 	%p2, %r26, -1;
	neg.s32 	%r4, %r26;
	add.s32 	%r5, %r1, %r2;
	@%p2 bra 	$L__BB0_3;
$L__BB0_2:
	mul.wide.s32 	%rd15, %r34, 4;
	add.s64 	%rd16, %rd1, %rd15;
	mov.b32 	%r33, 0;
	st.global.u32 	[%rd16], %r33;
	add.s32 	%r34, %r5, %r34;
	setp.lt.s32 	%p9, %r34, 32768;
	@%p9 bra 	$L__BB0_2;
	bra.uni 	$L__BB0_14;
$L__BB0_3:
	shl.b32 	%r28, %r26, 1;
	and.b32  	%r8, %r28, 14;
	and.b32  	%r9, %r28, 6;
	and.b32  	%r10, %r26, 1;
	and.b32  	%r29, %r28, -16;
	neg.s32 	%r11, %r29;
$L__BB0_4:
	setp.lt.u32 	%p3, %r26, 8;
	mov.f32 	%f71, 0f00000000;
	mov.u32 	%r39, %r4;
	@%p3 bra 	$L__BB0_7;
	add.s32 	%r36, %r4, %r34;
	mov.f32 	%f71, 0f00000000;
	mov.u32 	%r37, %r11;
	mov.u32 	%r39, %r4;
$L__BB0_6:
	.pragma "nounroll";
	mul.wide.s32 	%rd6, %r36, 4;
	add.s64 	%rd7, %rd2, %rd6;
	ld.global.f32 	%f13, [%rd7];
	add.f32 	%f14, %f71, %f13;
	ld.global.f32 	%f15, [%rd7+4];
	add.f32 	%f16, %f14, %f15;
	ld.global.f32 	%f17, [%rd7+8];
	add.f32 	%f18, %f16, %f17;
	ld.global.f32 	%f19, [%rd7+12];
	add.f32 	%f20, %f18, %f19;
	ld.global.f32 	%f21, [%rd7+16];
	add.f32 	%f22, %f20, %f21;
	ld.global.f32 	%f23, [%rd7+20];
	add.f32 	%f24, %f22, %f23;
	ld.global.f32 	%f25, [%rd7+24];
	add.f32 	%f26, %f24, %f25;
	ld.global.f32 	%f27, [%rd7+28];
	add.f32 	%f28, %f26, %f27;
	ld.global.f32 	%f29, [%rd7+32];
	add.f32 	%f30, %f28, %f29;
	ld.global.f32 	%f31, [%rd7+36];
	add.f32 	%f32, %f30, %f31;
	ld.global.f32 	%f33, [%rd7+40];
	add.f32 	%f34, %f32, %f33;
	ld.global.f32 	%f35, [%rd7+44];
	add.f32 	%f36, %f34, %f35;
	ld.global.f32 	%f37, [%rd7+48];
	add.f32 	%f38, %f36, %f37;
	ld.global.f32 	%f39, [%rd7+52];
	add.f32 	%f40, %f38, %f39;
	ld.global.f32 	%f41, [%rd7+56];
	add.f32 	%f42, %f40, %f41;
	ld.global.f32 	%f43, [%rd7+60];
	add.f32 	%f71, %f42, %f43;
	add.s32 	%r39, %r39, 16;
	add.s32 	%r37, %r37, 16;
	add.s32 	%r36, %r36, 16;
	setp.ne.s32 	%p4, %r37, 0;
	@%p4 bra 	$L__BB0_6;
$L__BB0_7:
	setp.lt.u32 	%p5, %r8, 7;
	@%p5 bra 	$L__BB0_9;
	add.s32 	%r30, %r39, %r34;
	mul.wide.s32 	%rd8, %r30, 4;
	add.s64 	%rd9, %rd2, %rd8;
	ld.global.f32 	%f44, [%rd9];
	add.f32 	%f45, %f71, %f44;
	ld.global.f32 	%f46, [%rd9+4];
	add.f32 	%f47, %f45, %f46;
	ld.global.f32 	%f48, [%rd9+8];
	add.f32 	%f49, %f47, %f48;
	ld.global.f32 	%f50, [%rd9+12];
	add.f32 	%f51, %f49, %f50;
	ld.global.f32 	%f52, [%rd9+16];
	add.f32 	%f53, %f51, %f52;
	ld.global.f32 	%f54, [%rd9+20];
	add.f32 	%f55, %f53, %f54;
	ld.global.f32 	%f56, [%rd9+24];
	add.f32 	%f57, %f55, %f56;
	ld.global.f32 	%f58, [%rd9+28];
	add.f32 	%f71, %f57, %f58;
	add.s32 	%r39, %r39, 8;
$L__BB0_9:
	setp.lt.u32 	%p6, %r9, 3;
	@%p6 bra 	$L__BB0_11;
	add.s32 	%r31, %r39, %r34;
	mul.wide.s32 	%rd10, %r31, 4;
	add.s64 	%rd11, %rd2, %rd10;
	ld.global.f32 	%f59, [%rd11];
	add.f32 	%f60, %f71, %f59;
	ld.global.f32 	%f61, [%rd11+4];
	add.f32 	%f62, %f60, %f61;
	ld.global.f32 	%f63, [%rd11+8];
	add.f32 	%f64, %f62, %f63;
	ld.global.f32 	%f65, [%rd11+12];
	add.f32 	%f71, %f64, %f65;
	add.s32 	%r39, %r39, 4;
$L__BB0_11:
	setp.eq.s32 	%p7, %r10, 0;
	add.s32 	%r32, %r39, %r34;
	mul.wide.s32 	%rd12, %r32, 4;
	add.s64 	%rd3, %rd2, %rd12;
	ld.global.f32 	%f66, [%rd3];
	add.f32 	%f74, %f71, %f66;
	@%p7 bra 	$L__BB0_13;
	ld.global.f32 	%f67, [%rd3+4];
	add.f32 	%f68, %f74, %f67;
	ld.global.f32 	%f69, [%rd3+8];
	add.f32 	%f74, %f68, %f69;
$L__BB0_13:
	mul.wide.s32 	%rd13, %r34, 4;
	add.s64 	%rd14, %rd1, %rd13;
	st.global.f32 	[%rd14], %f74;
	add.s32 	%r34, %r5, %r34;
	setp.lt.s32 	%p8, %r34, 32768;
	@%p8 bra 	$L__BB0_4;
$L__BB0_14:
	ret;

}


// ===== COMPILED SASS (sm_100) =====

	.target	sm_100

	.elftype	@"ET_EXEC"


//--------------------- .note.nv.tkinfo           --------------------------
	.section	.note.nv.tkinfo,"",@"SHT_NOTE"
	.sectionflags	@"SHF_NOTE_NV_TKINFO"
	.tkinfo
        /*0018*/ 	.word	0x00000002
        /*0030*/ 	.string	""
        /*0030*/ 	.string	"ptxas"
        /*0030*/ 	.string	"Cuda compilation tools, release 13.0, V13.0.88"
        /*0030*/ 	.string	"Build cuda_13.0.r13.0/compiler.36424714_0"
        /*0030*/ 	.string	"-arch sm_100 -m 64 "



//--------------------- .note.nv.cuinfo           --------------------------
	.section	.note.nv.cuinfo,"",@"SHT_NOTE"
	.sectionflags	@"SHF_NOTE_NV_CUINFO"
        /*0018*/ 	.short	0x0002
        /*001a*/ 	.short	0x0064
        /*001c*/ 	.short	0x0082
	.zero		2


//--------------------- .nv.info                  --------------------------
	.section	.nv.info,"",@"SHT_CUDA_INFO"
	.align	4


	//----- nvinfo : EIATTR_REGCOUNT
	.align		4
        /*0000*/ 	.byte	0x04, 0x2f
        /*0002*/ 	.short	(.L_1 - .L_0)
	.align		4
.L_0:
        /*0004*/ 	.word	index@(_Z13stencilKernelPfS_i)
        /*0008*/ 	.word	0x0000001e


	//----- nvinfo : EIATTR_FRAME_SIZE
	.align		4
.L_1:
        /*000c*/ 	.byte	0x04, 0x11
        /*000e*/ 	.short	(.L_3 - .L_2)
	.align		4
.L_2:
        /*0010*/ 	.word	index@(_Z13stencilKernelPfS_i)
        /*0014*/ 	.word	0x00000000


	//----- nvinfo : EIATTR_MIN_STACK_SIZE
	.align		4
.L_3:
        /*0018*/ 	.byte	0x04, 0x12
        /*001a*/ 	.short	(.L_5 - .L_4)
	.align		4
.L_4:
        /*001c*/ 	.word	index@(_Z13stencilKernelPfS_i)
        /*0020*/ 	.word	0x00000000
.L_5:


//--------------------- .nv.compat                --------------------------
	.section	.nv.compat,"",@"SHT_CUDA_COMPAT_INFO"
	.align	4
        /*0000*/ 	.byte	0x02, 0x09, 0x00, 0x00, 0x02, 0x02, 0x01, 0x00, 0x02, 0x05, 0x05, 0x00, 0x03, 0x07, 0x01, 0x01
        /*0010*/ 	.byte	0x02, 0x03, 0x00, 0x00, 0x02, 0x06, 0x01, 0x00, 0x04, 0x0b, 0x08, 0x00, 0x09, 0x00, 0x00, 0x00
        /*0020*/ 	.byte	0x00, 0x00, 0x00, 0x00


//--------------------- .nv.info._Z13stencilKernelPfS_i --------------------------
	.section	.nv.info._Z13stencilKernelPfS_i,"",@"SHT_CUDA_INFO"
	.sectionflags	@""
	.align	4


	//----- nvinfo : EIATTR_CUDA_API_VERSION
	.align		4
        /*0000*/ 	.byte	0x04, 0x37
        /*0002*/ 	.short	(.L_7 - .L_6)
.L_6:
        /*0004*/ 	.word	0x00000082


	//----- nvinfo : EIATTR_KPARAM_INFO
	.align		4
.L_7:
        /*0008*/ 	.byte	0x04, 0x17
        /*000a*/ 	.short	(.L_9 - .L_8)
.L_8:
        /*000c*/ 	.word	0x00000000
        /*0010*/ 	.short	0x0002
        /*0012*/ 	.short	0x0010
        /*0014*/ 	.byte	0x00, 0xf0, 0x11, 0x00


	//----- nvinfo : EIATTR_KPARAM_INFO
	.align		4
.L_9:
        /*0018*/ 	.byte	0x04, 0x17
        /*001a*/ 	.short	(.L_11 - .L_10)
.L_10:
        /*001c*/ 	.word	0x00000000
        /*0020*/ 	.short	0x0001
        /*0022*/ 	.short	0x0008
        /*0024*/ 	.byte	0x00, 0xf5, 0x21, 0x00


	//----- nvinfo : EIATTR_KPARAM_INFO
	.align		4
.L_11:
        /*0028*/ 	.byte	0x04, 0x17
        /*002a*/ 	.short	(.L_13 - .L_12)
.L_12:
        /*002c*/ 	.word	0x00000000
        /*0030*/ 	.short	0x0000
        /*0032*/ 	.short	0x0000
        /*0034*/ 	.byte	0x00, 0xf5, 0x21, 0x00


	//----- nvinfo : EIATTR_SPARSE_MMA_MASK
	.align		4
.L_13:
        /*0038*/ 	.byte	0x03, 0x50
        /*003a*/ 	.short	0x0000


	//----- nvinfo : EIATTR_MAXREG_COUNT
	.align		4
        /*003c*/ 	.byte	0x03, 0x1b
        /*003e*/ 	.short	0x00ff


	//----- nvinfo : EIATTR_MERCURY_ISA_VERSION
	.align		4
        /*0040*/ 	.byte	0x03, 0x5f
        /*0042*/ 	.short	0x0101


	//----- nvinfo : EIATTR_VRC_CTA_INIT_COUNT
	.align		4
        /*0044*/ 	.byte	0x02, 0x4a
	.zero		1
	.zero		1


	//----- nvinfo : EIATTR_EXIT_INSTR_OFFSETS
	.align		4
        /*0048*/ 	.byte	0x04, 0x1c
        /*004a*/ 	.short	(.L_15 - .L_14)


	//   ....[0]....
.L_14:
        /*004c*/ 	.word	0x00000060


	//   ....[1]....
        /*0050*/ 	.word	0x00000120


	//   ....[2]....
        /*0054*/ 	.word	0x00000790


	//----- nvinfo : EIATTR_CRS_STACK_SIZE
	.align		4
.L_15:
        /*0058*/ 	.byte	0x04, 0x1e
        /*005a*/ 	.short	(.L_17 - .L_16)
.L_16:
        /*005c*/ 	.word	0x00000000


	//----- nvinfo : EIATTR_CBANK_PARAM_SIZE
	.align		4
.L_17:
        /*0060*/ 	.byte	0x03, 0x19
        /*0062*/ 	.short	0x0014


	//----- nvinfo : EIATTR_PARAM_CBANK
	.align		4
        /*0064*/ 	.byte	0x04, 0x0a
        /*0066*/ 	.short	(.L_19 - .L_18)
	.align		4
.L_18:
        /*0068*/ 	.word	index@(.nv.constant0._Z13stencilKernelPfS_i)
        /*006c*/ 	.short	0x0380
        /*006e*/ 	.short	0x0014


	//----- nvinfo : EIATTR_SW_WAR
	.align		4
.L_19:
        /*0070*/ 	.byte	0x04, 0x36
        /*0072*/ 	.short	(.L_21 - .L_20)
.L_20:
        /*0074*/ 	.word	0x00000008
.L_21:


//--------------------- .nv.callgraph             --------------------------
	.section	.nv.callgraph,"",@"SHT_CUDA_CALLGRAPH"
	.align	4
	.sectionentsize	8
	.align		4
        /*0000*/ 	.word	0x00000000
	.align		4
        /*0004*/ 	.word	0xffffffff
	.align		4
        /*0008*/ 	.word	0x00000000
	.align		4
        /*000c*/ 	.word	0xfffffffe
	.align		4
        /*0010*/ 	.word	0x00000000
	.align		4
        /*0014*/ 	.word	0xfffffffd
	.align		4
        /*0018*/ 	.word	0x00000000
	.align		4
        /*001c*/ 	.word	0xfffffffc


//--------------------- .text._Z13stencilKernelPfS_i --------------------------
	.section	.text._Z13stencilKernelPfS_i,"ax",@progbits
	.align	128
        .global         _Z13stencilKernelPfS_i
        .type           _Z13stencilKernelPfS_i,@function
        .size           _Z13stencilKernelPfS_i,(.L_x_6 - _Z13stencilKernelPfS_i)
        .other          _Z13stencilKernelPfS_i,@"STO_CUDA_ENTRY STV_DEFAULT"
_Z13stencilKernelPfS_i:
.text._Z13stencilKernelPfS_i:
[----:B------:R-:W-:Y:S01]  /*0000*/  LDC R1, c[0x0][0x37c] ;  /* 0x0000df00ff017b82 */ /* 0x000fe20000000800 */
[----:B------:R-:W0:Y:S07]  /*0010*/  S2R R0, SR_TID.X ;  /* 0x0000000000007919 */ /* 0x000e2e0000002100 */
[----:B------:R-:W0:Y:S08]  /*0020*/  S2UR UR4, SR_CTAID.X ;  /* 0x00000000000479c3 */ /* 0x000e300000002500 */
[----:B------:R-:W0:Y:S02]  /*0030*/  LDC R9, c[0x0][0x360] ;  /* 0x0000d800ff097b82 */ /* 0x000e240000000800 */
[----:B0-----:R-:W-:-:S05]  /*0040*/  IMAD R0, R9, UR4, R0 ;  /* 0x0000000409007c24 */ /* 0x001fca000f8e0200 */
[----:B------:R-:W-:-:S13]  /*0050*/  ISETP.GT.AND P0, PT, R0, 0x7fff, PT ;  /* 0x00007fff0000780c */ /* 0x000fda0003f04270 */
[----:B------:R-:W-:Y:S05]  /*0060*/  @P0 EXIT ;  /* 0x000000000000094d */ /* 0x000fea0003800000 */
[----:B------:R-:W0:Y:S01]  /*0070*/  LDC R8, c[0x0][0x390] ;  /* 0x0000e400ff087b82 */ /* 0x000e220000000800 */
[----:B------:R-:W1:Y:S01]  /*0080*/  LDCU.64 UR6, c[0x0][0x358] ;  /* 0x00006b00ff0677ac */ /* 0x000e620008000a00 */
[----:B------:R-:W-:Y:S02]  /*0090*/  IADD3 R9, PT, PT, R9, UR4, RZ ;  /* 0x0000000409097c10 */ /* 0x000fe4000fffe0ff */
[----:B0-----:R-:W-:-:S13]  /*00a0*/  ISETP.GT.AND P0, PT, R8, -0x1, PT ;  /* 0xffffffff0800780c */ /* 0x001fda0003f04270 */
[----:B-1----:R-:W-:Y:S05]  /*00b0*/  @P0 BRA `(.L_x_0) ;  /* 0x00000000001c0947 */ /* 0x002fea0003800000 */
[----:B------:R-:W0:Y:S02]  /*00c0*/  LDC.64 R4, c[0x0][0x388] ;  /* 0x0000e200ff047b82 */ /* 0x000e240000000a00 */
.L_x_1:
[----:B0-----:R-:W-:Y:S01]  /*00d0*/  IMAD.WIDE R2, R0, 0x4, R4 ;  /* 0x0000000400027825 */ /* 0x001fe200078e0204 */
[----:B------:R-:W-:-:S04]  /*00e0*/  IADD3 R0, PT, PT, R9, R0, RZ ;  /* 0x0000000009007210 */ /* 0x000fc80007ffe0ff */
[----:B------:R1:W-:Y:S01]  /*00f0*/  STG.E desc[UR6][R2.64], RZ ;  /* 0x000000ff02007986 */ /* 0x0003e2000c101906 */
[----:B------:R-:W-:-:S13]  /*0100*/  ISETP.GE.AND P0, PT, R0, 0x8000, PT ;  /* 0x000080000000780c */ /* 0x000fda0003f06270 */
[----:B-1----:R-:W-:Y:S05]  /*0110*/  @!P0 BRA `(.L_x_1) ;  /* 0xfffffffc00ec8947 */ /* 0x002fea000383ffff */
[----:B------:R-:W-:Y:S05]  /*0120*/  EXIT ;  /* 0x000000000000794d */ /* 0x000fea0003800000 */
.L_x_0:
[C---:B------:R-:W-:Y:S02]  /*0130*/  SHF.L.U32 R2, R8.reuse, 0x1, RZ ;  /* 0x0000000108027819 */ /* 0x040fe400000006ff */
[----:B------:R-:W-:Y:S02]  /*0140*/  IADD3 R8, PT, PT, -R8, RZ, RZ ;  /* 0x000000ff08087210 */ /* 0x000fe40007ffe1ff */
[C---:B------:R-:W-:Y:S02]  /*0150*/  LOP3.LUT R3, R2.reuse, 0xe, RZ, 0xc0, !PT ;  /* 0x0000000e02037812 */ /* 0x040fe400078ec0ff */
[C---:B------:R-:W-:Y:S02]  /*0160*/  LOP3.LUT R4, R2.reuse, 0x6, RZ, 0xc0, !PT ;  /* 0x0000000602047812 */ /* 0x040fe400078ec0ff */
[----:B------:R-:W-:Y:S02]  /*0170*/  LOP3.LUT R10, R2, 0xfffffff0, RZ, 0xc0, !PT ;  /* 0xfffffff0020a7812 */ /* 0x000fe400078ec0ff */
[----:B------:R-:W-:-:S02]  /*0180*/  ISETP.GE.U32.AND P0, PT, R3, 0x7, PT ;  /* 0x000000070300780c */ /* 0x000fc40003f06070 */
[----:B------:R-:W-:Y:S02]  /*0190*/  ISETP.GE.U32.AND P1, PT, R4, 0x3, PT ;  /* 0x000000030400780c */ /* 0x000fe40003f26070 */
[----:B------:R-:W-:-:S11]  /*01a0*/  IADD3 R10, PT, PT, -R10, RZ, RZ ;  /* 0x000000ff0a0a7210 */ /* 0x000fd60007ffe1ff */
.L_x_4:
[----:B0-----:R-:W0:Y:S01]  /*01b0*/  LDC R13, c[0x0][0x390] ;  /* 0x0000e400ff0d7b82 */ /* 0x001e220000000800 */
[----:B------:R-:W-:Y:S01]  /*01c0*/  HFMA2 R11, -RZ, RZ, 0, 0 ;  /* 0x00000000ff0b7431 */ /* 0x000fe200000001ff */
[----:B------:R-:W-:-:S06]  /*01d0*/  MOV R15, R8 ;  /* 0x00000008000f7202 */ /* 0x000fcc0000000f00 */
[----:B------:R-:W1:Y:S01]  /*01e0*/  LDC.64 R2, c[0x0][0x380] ;  /* 0x0000e000ff027b82 */ /* 0x000e620000000a00 */
[----:B0-----:R-:W-:-:S13]  /*01f0*/  ISETP.GE.U32.AND P2, PT, R13, 0x8, PT ;  /* 0x000000080d00780c */ /* 0x001fda0003f46070 */
[----:B-1----:R-:W-:Y:S05]  /*0200*/  @!P2 BRA `(.L_x_2) ;  /* 0x0000000000aca947 */ /* 0x002fea0003800000 */
[----:B------:R-:W-:Y:S02]  /*0210*/  IADD3 R6, PT, PT, R0, -R13, RZ ;  /* 0x8000000d00067210 */ /* 0x000fe40007ffe0ff */
[----:B------:R-:W-:Y:S02]  /*0220*/  MOV R11, RZ ;  /* 0x000000ff000b7202 */ /* 0x000fe40000000f00 */
[----:B------:R-:W-:Y:S02]  /*0230*/  MOV R7, R10 ;  /* 0x0000000a00077202 */ /* 0x000fe40000000f00 */
[----:B------:R-:W-:-:S07]  /*0240*/  MOV R15, R8 ;  /* 0x00000008000f7202 */ /* 0x000fce0000000f00 */
.L_x_3:
[----:B------:R-:W0:Y:S02]  /*0250*/  LDC.64 R4, c[0x0][0x380] ;  /* 0x0000e000ff047b82 */ /* 0x000e240000000a00 */
[----:B0-----:R-:W-:-:S05]  /*0260*/  IMAD.WIDE R4, R6, 0x4, R4 ;  /* 0x0000000406047825 */ /* 0x001fca00078e0204 */
[----:B------:R-:W2:Y:S04]  /*0270*/  LDG.E R26, desc[UR6][R4.64] ;  /* 0x00000006041a7981 */ /* 0x000ea8000c1e1900 */
[----:B------:R-:W3:Y:S04]  /*0280*/  LDG.E R25, desc[UR6][R4.64+0x4] ;  /* 0x0000040604197981 */ /* 0x000ee8000c1e1900 */
[----:B------:R-:W4:Y:S04]  /*0290*/  LDG.E R12, desc[UR6][R4.64+0x8] ;  /* 0x00000806040c7981 */ /* 0x000f28000c1e1900 */
[----:B------:R-:W5:Y:S04]  /*02a0*/  LDG.E R14, desc[UR6][R4.64+0xc] ;  /* 0x00000c06040e7981 */ /* 0x000f68000c1e1900 */
        /* <DEDUP_REMOVED lines=8> */
[----:B------:R-:W5:Y:S01]  /*0330*/  LDG.E R24, desc[UR6][R4.64+0x30] ;  /* 0x0000300604187981 */ /* 0x000f62000c1e1900 */
[----:B--2---:R-:W-:-:S03]  /*0340*/  FADD R26, R26, R11 ;  /* 0x0000000b1a1a7221 */ /* 0x004fc60000000000 */
[----:B------:R-:W2:Y:S01]  /*0350*/  LDG.E R11, desc[UR6][R4.64+0x34] ;  /* 0x00003406040b7981 */ /* 0x000ea2000c1e1900 */
[----:B---3--:R-:W-:-:S03]  /*0360*/  FADD R27, R26, R25 ;  /* 0x000000191a1b7221 */ /* 0x008fc60000000000 */
[----:B------:R-:W3:Y:S04]  /*0370*/  LDG.E R25, desc[UR6][R4.64+0x38] ;  /* 0x0000380604197981 */ /* 0x000ee8000c1e1900 */
[----:B------:R-:W3:Y:S01]  /*0380*/  LDG.E R26, desc[UR6][R4.64+0x3c] ;  /* 0x00003c06041a7981 */ /* 0x000ee2000c1e1900 */
[----:B----4-:R-:W-:Y:S01]  /*0390*/  FADD R27, R27, R12 ;  /* 0x0000000c1b1b7221 */ /* 0x010fe20000000000 */
[----:B------:R-:W-:Y:S02]  /*03a0*/  IADD3 R7, PT, PT, R7, 0x10, RZ ;  /* 0x0000001007077810 */ /* 0x000fe40007ffe0ff */
[----:B------:R-:W-:Y:S01]  /*03b0*/  IADD3 R15, PT, PT, R15, 0x10, RZ ;  /* 0x000000100f0f7810 */ /* 0x000fe20007ffe0ff */
[----:B-----5:R-:W-:Y:S01]  /*03c0*/  FADD R27, R27, R14 ;  /* 0x0000000e1b1b7221 */ /* 0x020fe20000000000 */
[----:B------:R-:W-:-:S02]  /*03d0*/  ISETP.NE.AND P2, PT, R7, RZ, PT ;  /* 0x000000ff0700720c */ /* 0x000fc40003f45270 */
[----:B------:R-:W-:Y:S01]  /*03e0*/  IADD3 R6, PT, PT, R6, 0x10, RZ ;  /* 0x0000001006067810 */ /* 0x000fe20007ffe0ff */
[----:B------:R-:W-:-:S04]  /*03f0*/  FADD R16, R27, R16 ;  /* 0x000000101b107221 */ /* 0x000fc80000000000 */
        /* <DEDUP_REMOVED lines=8> */
[----:B--2---:R-:W-:-:S04]  /*0480*/  FADD R24, R24, R11 ;  /* 0x0000000b18187221 */ /* 0x004fc80000000000 */
[----:B---3--:R-:W-:-:S04]  /*0490*/  FADD R25, R24, R25 ;  /* 0x0000001918197221 */ /* 0x008fc80000000000 */
[----:B------:R-:W-:Y:S01]  /*04a0*/  FADD R11, R25, R26 ;  /* 0x0000001a190b7221 */ /* 0x000fe20000000000 */
[----:B------:R-:W-:Y:S06]  /*04b0*/  @P2 BRA `(.L_x_3) ;  /* 0xfffffffc00642947 */ /* 0x000fec000383ffff */
.L_x_2:
[----:B------:R-:W-:-:S05]  /*04c0*/  @P0 IADD3 R7, PT, PT, R15, R0, RZ ;  /* 0x000000000f070210 */ /* 0x000fca0007ffe0ff */
[----:B------:R-:W-:-:S05]  /*04d0*/  @P0 IMAD.WIDE R6, R7, 0x4, R2 ;  /* 0x0000000407060825 */ /* 0x000fca00078e0202 */
[----:B------:R-:W2:Y:S04]  /*04e0*/  @P0 LDG.E R12, desc[UR6][R6.64] ;  /* 0x00000006060c0981 */ /* 0x000ea8000c1e1900 */
[----:B------:R-:W3:Y:S04]  /*04f0*/  @P0 LDG.E R14, desc[UR6][R6.64+0x4] ;  /* 0x00000406060e0981 */ /* 0x000ee8000c1e1900 */
[----:B------:R-:W4:Y:S04]  /*0500*/  @P0 LDG.E R20, desc[UR6][R6.64+0x8] ;  /* 0x0000080606140981 */ /* 0x000f28000c1e1900 */
[----:B------:R-:W5:Y:S01]  /*0510*/  @P0 LDG.E R19, desc[UR6][R6.64+0xc] ;  /* 0x00000c0606130981 */ /* 0x000f62000c1e1900 */
[----:B------:R-:W-:-:S03]  /*0520*/  @P0 IADD3 R15, PT, PT, R15, 0x8, RZ ;  /* 0x000000080f0f0810 */ /* 0x000fc60007ffe0ff */
[----:B------:R-:W5:Y:S01]  /*0530*/  @P0 LDG.E R18, desc[UR6][R6.64+0x10] ;  /* 0x0000100606120981 */ /* 0x000f62000c1e1900 */
[----:B------:R-:W-:-:S03]  /*0540*/  @P1 IADD3 R5, PT, PT, R15, R0, RZ ;  /* 0x000000000f051210 */ /* 0x000fc60007ffe0ff */
[----:B------:R-:W5:Y:S04]  /*0550*/  @P0 LDG.E R17, desc[UR6][R6.64+0x14] ;  /* 0x0000140606110981 */ /* 0x000f68000c1e1900 */
[----:B------:R-:W5:Y:S01]  /*0560*/  @P0 LDG.E R16, desc[UR6][R6.64+0x18] ;  /* 0x0000180606100981 */ /* 0x000f62000c1e1900 */
[----:B------:R-:W-:-:S03]  /*0570*/  @P1 IMAD.WIDE R4, R5, 0x4, R2 ;  /* 0x0000000405041825 */ /* 0x000fc600078e0202 */
[----:B------:R-:W5:Y:S01]  /*0580*/  @P0 LDG.E R23, desc[UR6][R6.64+0x1c] ;  /* 0x00001c0606170981 */ /* 0x000f62000c1e1900 */
[----:B------:R-:W-:-:S03]  /*0590*/  @P1 IADD3 R15, PT, PT, R15, 0x4, RZ ;  /* 0x000000040f0f1810 */ /* 0x000fc60007ffe0ff */
[----:B------:R-:W5:Y:S01]  /*05a0*/  @P1 LDG.E R22, desc[UR6][R4.64] ;  /* 0x0000000604161981 */ /* 0x000f62000c1e1900 */
[----:B------:R-:W-:-:S03]  /*05b0*/  IADD3 R15, PT, PT, R15, R0, RZ ;  /* 0x000000000f0f7210 */ /* 0x000fc60007ffe0ff */
[----:B------:R-:W5:Y:S01]  /*05c0*/  @P1 LDG.E R21, desc[UR6][R4.64+0x4] ;  /* 0x0000040604151981 */ /* 0x000f62000c1e1900 */
[----:B------:R-:W-:-:S03]  /*05d0*/  LOP3.LUT P2, RZ, R13, 0x1, RZ, 0xc0, !PT ;  /* 0x000000010dff7812 */ /* 0x000fc6000784c0ff */
[----:B------:R-:W5:Y:S01]  /*05e0*/  @P1 LDG.E R13, desc[UR6][R4.64+0x8] ;  /* 0x00000806040d1981 */ /* 0x000f62000c1e1900 */
[----:B------:R-:W-:-:S03]  /*05f0*/  IMAD.WIDE R2, R15, 0x4, R2 ;  /* 0x000000040f027825 */ /* 0x000fc600078e0202 */
[----:B------:R0:W5:Y:S04]  /*0600*/  @P1 LDG.E R25, desc[UR6][R4.64+0xc] ;  /* 0x00000c0604191981 */ /* 0x000168000c1e1900 */
[----:B------:R-:W5:Y:S04]  /*0610*/  LDG.E R24, desc[UR6][R2.64] ;  /* 0x0000000602187981 */ /* 0x000f68000c1e1900 */
[----:B------:R-:W5:Y:S01]  /*0620*/  @P2 LDG.E R15, desc[UR6][R2.64+0x4] ;  /* 0x00000406020f2981 */ /* 0x000f62000c1e1900 */
[----:B0-----:R-:W0:Y:S03]  /*0630*/  LDC.64 R4, c[0x0][0x388] ;  /* 0x0000e200ff047b82 */ /* 0x001e260000000a00 */
[----:B------:R-:W5:Y:S01]  /*0640*/  @P2 LDG.E R6, desc[UR6][R2.64+0x8] ;  /* 0x0000080602062981 */ /* 0x000f62000c1e1900 */
[----:B0-----:R-:W-:Y:S01]  /*0650*/  IMAD.WIDE R4, R0, 0x4, R4 ;  /* 0x0000000400047825 */ /* 0x001fe200078e0204 */
[----:B------:R-:W-:-:S03]  /*0660*/  IADD3 R0, PT, PT, R9, R0, RZ ;  /* 0x0000000009007210 */ /* 0x000fc60007ffe0ff */
[----:B--2---:R-:W-:-:S04]  /*0670*/  @P0 FADD R7, R11, R12 ;  /* 0x0000000c0b070221 */ /* 0x004fc80000000000 */
[----:B---3--:R-:W-:-:S04]  /*0680*/  @P0 FADD R7, R7, R14 ;  /* 0x0000000e07070221 */ /* 0x008fc80000000000 */
[----:B----4-:R-:W-:-:S04]  /*0690*/  @P0 FADD R20, R7, R20 ;  /* 0x0000001407140221 */ /* 0x010fc80000000000 */
[----:B-----5:R-:W-:-:S04]  /*06a0*/  @P0 FADD R19, R20, R19 ;  /* 0x0000001314130221 */ /* 0x020fc80000000000 */
[----:B------:R-:W-:-:S04]  /*06b0*/  @P0 FADD R18, R19, R18 ;  /* 0x0000001213120221 */ /* 0x000fc80000000000 */
[----:B------:R-:W-:-:S04]  /*06c0*/  @P0 FADD R17, R18, R17 ;  /* 0x0000001112110221 */ /* 0x000fc80000000000 */
[----:B------:R-:W-:-:S04]  /*06d0*/  @P0 FADD R16, R17, R16 ;  /* 0x0000001011100221 */ /* 0x000fc80000000000 */
[----:B------:R-:W-:-:S04]  /*06e0*/  @P0 FADD R11, R16, R23 ;  /* 0x00000017100b0221 */ /* 0x000fc80000000000 */
[----:B------:R-:W-:-:S04]  /*06f0*/  @P1 FADD R22, R11, R22 ;  /* 0x000000160b161221 */ /* 0x000fc80000000000 */
[----:B------:R-:W-:-:S04]  /*0700*/  @P1 FADD R22, R22, R21 ;  /* 0x0000001516161221 */ /* 0x000fc80000000000 */
[----:B------:R-:W-:-:S04]  /*0710*/  @P1 FADD R22, R22, R13 ;  /* 0x0000000d16161221 */ /* 0x000fc80000000000 */
[----:B------:R-:W-:-:S04]  /*0720*/  @P1 FADD R11, R22, R25 ;  /* 0x00000019160b1221 */ /* 0x000fc80000000000 */
[----:B------:R-:W-:-:S04]  /*0730*/  FADD R11, R24, R11 ;  /* 0x0000000b180b7221 */ /* 0x000fc80000000000 */
[----:B------:R-:W-:-:S04]  /*0740*/  @P2 FADD R15, R11, R15 ;  /* 0x0000000f0b0f2221 */ /* 0x000fc80000000000 */
[----:B------:R-:W-:Y:S01]  /*0750*/  @P2 FADD R11, R15, R6 ;  /* 0x000000060f0b2221 */ /* 0x000fe20000000000 */
[----:B------:R-:W-:-:S04]  /*0760*/  ISETP.GE.AND P2, PT, R0, 0x8000, PT ;  /* 0x000080000000780c */ /* 0x000fc80003f46270 */
[----:B------:R0:W-:Y:S09]  /*0770*/  STG.E desc[UR6][R4.64], R11 ;  /* 0x0000000b04007986 */ /* 0x0001f2000c101906 */
[----:B------:R-:W-:Y:S05]  /*0780*/  @!P2 BRA `(.L_x_4) ;  /* 0xfffffff80088a947 */ /* 0x000fea000383ffff */
[----:B------:R-:W-:Y:S05]  /*0790*/  EXIT ;  /* 0x000000000000794d */ /* 0x000fea0003800000 */
.L_x_5:
[----:B------:R-:W-:-:S00]  /*07a0*/  BRA `(.L_x_5) ;  /* 0xfffffffc00fc7947 */ /* 0x000fc0000383ffff */
[----:B------:R-:W-:-:S00]  /*07b0*/  NOP ;  /* 0x0000000000007918 */ /* 0x000fc00000000000 */
        /* <DEDUP_REMOVED lines=12> */
.L_x_6:


//--------------------- .nv.shared.reserved.0     --------------------------
	.section	.nv.shared.reserved.0,"aw",@nobits
	.weak		__nv_reservedSMEM_offset_0_alias
	.size		__nv_reservedSMEM_offset_0_alias, 0, 64
	.other		__nv_reservedSMEM_offset_0_alias,@"STO_CUDA_RESERVED_SHARED STV_DEFAULT"
__nv_reservedSMEM_offset_0_alias:
	.zero		0
	.zero		64


//--------------------- .nv.constant0._Z13stencilKernelPfS_i --------------------------
	.section	.nv.constant0._Z13stencilKernelPfS_i,"a",@progbits
	.sectionflags	@""
	.align	4
.nv.constant0._Z13stencilKernelPfS_i:
	.zero		916


//--------------------- SYMBOLS --------------------------

	.type		.nv.reservedSmem.offset0,@object
	.size		.nv.reservedSmem.offset0,0x4
